	.headerflags	@"EF_CUDA_TEXMODE_UNIFIED EF_CUDA_64BIT_ADDRESS EF_CUDA_ACCELERATORS EF_CUDA_SM90 EF_CUDA_VIRTUAL_SM(EF_CUDA_SM90)"
	.elftype	@"ET_EXEC"


//--------------------- .nv.info                  --------------------------
	.section	.nv.info,"",@"SHT_CUDA_INFO"
	.align	4


	//----- nvinfo : EIATTR_REGCOUNT
	.align		4
        /*0000*/ 	.byte	0x04, 0x2f
        /*0002*/ 	.short	(.L_3 - .L_2)
	.align		4
.L_2:
        /*0004*/ 	.word	index@(triton_poi_fused__native_batch_norm_legit_no_training_add_29)
        /*0008*/ 	.word	0x0000001e


	//----- nvinfo : EIATTR_MIN_STACK_SIZE
	.align		4
.L_3:
        /*000c*/ 	.byte	0x04, 0x12
        /*000e*/ 	.short	(.L_5 - .L_4)
	.align		4
.L_4:
        /*0010*/ 	.word	index@(triton_poi_fused__native_batch_norm_legit_no_training_add_29)
        /*0014*/ 	.word	0x00000000


	//----- nvinfo : EIATTR_FRAME_SIZE
	.align		4
.L_5:
        /*0018*/ 	.byte	0x04, 0x11
        /*001a*/ 	.short	(.L_7 - .L_6)
	.align		4
.L_6:
        /*001c*/ 	.word	index@(triton_poi_fused__native_batch_norm_legit_no_training_add_29)
        /*0020*/ 	.word	0x00000000


	//----- nvinfo : EIATTR_MIN_STACK_SIZE
	.align		4
.L_7:
        /*0024*/ 	.byte	0x04, 0x12
        /*0026*/ 	.short	(.L_9 - .L_8)
	.align		4
.L_8:
        /*0028*/ 	.word	index@(triton_poi_fused__native_batch_norm_legit_no_training_add_29)
        /*002c*/ 	.word	0x00000000
.L_9:


//--------------------- .nv.info.triton_poi_fused__native_batch_norm_legit_no_training_add_29 --------------------------
	.section	.nv.info.triton_poi_fused__native_batch_norm_legit_no_training_add_29,"",@"SHT_CUDA_INFO"
	.sectionflags	@""
	.align	4


	//----- nvinfo : EIATTR_CUDA_API_VERSION
	.align		4
        /*0000*/ 	.byte	0x04, 0x37
        /*0002*/ 	.short	(.L_11 - .L_10)
.L_10:
        /*0004*/ 	.word	0x0000007c


	//----- nvinfo : EIATTR_KPARAM_INFO
	.align		4
.L_11:
        /*0008*/ 	.byte	0x04, 0x17
        /*000a*/ 	.short	(.L_13 - .L_12)
.L_12:
        /*000c*/ 	.word	0x00000000
        /*0010*/ 	.short	0x0008
        /*0012*/ 	.short	0x003c
        /*0014*/ 	.byte	0x00, 0xf0, 0x11, 0x00


	//----- nvinfo : EIATTR_KPARAM_INFO
	.align		4
.L_13:
        /*0018*/ 	.byte	0x04, 0x17
        /*001a*/ 	.short	(.L_15 - .L_14)
.L_14:
        /*001c*/ 	.word	0x00000000
        /*0020*/ 	.short	0x0007
        /*0022*/ 	.short	0x0038
        /*0024*/ 	.byte	0x00, 0xf0, 0x11, 0x00


	//----- nvinfo : EIATTR_KPARAM_INFO
	.align		4
.L_15:
        /*0028*/ 	.byte	0x04, 0x17
        /*002a*/ 	.short	(.L_17 - .L_16)
.L_16:
        /*002c*/ 	.word	0x00000000
        /*0030*/ 	.short	0x0006
        /*0032*/ 	.short	0x0030
        /*0034*/ 	.byte	0x00, 0xf4, 0x21, 0x00


	//----- nvinfo : EIATTR_KPARAM_INFO
	.align		4
.L_17:
        /*0038*/ 	.byte	0x04, 0x17
        /*003a*/ 	.short	(.L_19 - .L_18)
.L_18:
        /*003c*/ 	.word	0x00000000
        /*0040*/ 	.short	0x0005
        /*0042*/ 	.short	0x0028
        /*0044*/ 	.byte	0x00, 0xf4, 0x21, 0x00


	//----- nvinfo : EIATTR_KPARAM_INFO
	.align		4
.L_19:
        /*0048*/ 	.byte	0x04, 0x17
        /*004a*/ 	.short	(.L_21 - .L_20)
.L_20:
        /*004c*/ 	.word	0x00000000
        /*0050*/ 	.short	0x0004
        /*0052*/ 	.short	0x0020
        /*0054*/ 	.byte	0x00, 0xf4, 0x21, 0x00


	//----- nvinfo : EIATTR_KPARAM_INFO
	.align		4
.L_21:
        /*0058*/ 	.byte	0x04, 0x17
        /*005a*/ 	.short	(.L_23 - .L_22)
.L_22:
        /*005c*/ 	.word	0x00000000
        /*0060*/ 	.short	0x0003
        /*0062*/ 	.short	0x0018
        /*0064*/ 	.byte	0x00, 0xf4, 0x21, 0x00


	//----- nvinfo : EIATTR_KPARAM_INFO
	.align		4
.L_23:
        /*0068*/ 	.byte	0x04, 0x17
        /*006a*/ 	.short	(.L_25 - .L_24)
.L_24:
        /*006c*/ 	.word	0x00000000
        /*0070*/ 	.short	0x0002
        /*0072*/ 	.short	0x0010
        /*0074*/ 	.byte	0x00, 0xf4, 0x21, 0x00


	//----- nvinfo : EIATTR_KPARAM_INFO
	.align		4
.L_25:
        /*0078*/ 	.byte	0x04, 0x17
        /*007a*/ 	.short	(.L_27 - .L_26)
.L_26:
        /*007c*/ 	.word	0x00000000
        /*0080*/ 	.short	0x0001
        /*0082*/ 	.short	0x0008
        /*0084*/ 	.byte	0x00, 0xf4, 0x21, 0x00


	//----- nvinfo : EIATTR_KPARAM_INFO
	.align		4
.L_27:
        /*0088*/ 	.byte	0x04, 0x17
        /*008a*/ 	.short	(.L_29 - .L_28)
.L_28:
        /*008c*/ 	.word	0x00000000
        /*0090*/ 	.short	0x0000
        /*0092*/ 	.short	0x0000
        /*0094*/ 	.byte	0x00, 0xf4, 0x21, 0x00


	//----- nvinfo : EIATTR_SPARSE_MMA_MASK
	.align		4
.L_29:
        /*0098*/ 	.byte	0x03, 0x50
        /*009a*/ 	.short	0x0000


	//----- nvinfo : EIATTR_MAXREG_COUNT
	.align		4
        /*009c*/ 	.byte	0x03, 0x1b
        /*009e*/ 	.short	0x00ff


	//----- nvinfo : EIATTR_EXIT_INSTR_OFFSETS
	.align		4
        /*00a0*/ 	.byte	0x04, 0x1c
        /*00a2*/ 	.short	(.L_31 - .L_30)


	//   ....[0]....
.L_30:
        /*00a4*/ 	.word	0x000005c0


	//   ....[1]....
        /*00a8*/ 	.word	0x00000680


	//----- nvinfo : EIATTR_REQNTID
	.align		4
.L_31:
        /*00ac*/ 	.byte	0x04, 0x10
        /*00ae*/ 	.short	(.L_33 - .L_32)
.L_32:
        /*00b0*/ 	.word	0x00000080
        /*00b4*/ 	.word	0x00000001
        /*00b8*/ 	.word	0x00000001


	//----- nvinfo : EIATTR_CBANK_PARAM_SIZE
	.align		4
.L_33:
        /*00bc*/ 	.byte	0x03, 0x19
        /*00be*/ 	.short	0x0040


	//----- nvinfo : EIATTR_PARAM_CBANK
	.align		4
        /*00c0*/ 	.byte	0x04, 0x0a
        /*00c2*/ 	.short	(.L_35 - .L_34)
	.align		4
.L_34:
        /*00c4*/ 	.word	index@(.nv.constant0.triton_poi_fused__native_batch_norm_legit_no_training_add_29)
        /*00c8*/ 	.short	0x0210
        /*00ca*/ 	.short	0x0040


	//----- nvinfo : EIATTR_SW_WAR
	.align		4
.L_35:
        /*00cc*/ 	.byte	0x04, 0x36
        /*00ce*/ 	.short	(.L_37 - .L_36)
.L_36:
        /*00d0*/ 	.word	0x00000008
.L_37:


//--------------------- .nv.callgraph             --------------------------
	.section	.nv.callgraph,"",@"SHT_CUDA_CALLGRAPH"
	.align	4
	.sectionentsize	8
	.align		4
        /*0000*/ 	.word	0x00000000
	.align		4
        /*0004*/ 	.word	0xffffffff
	.align		4
        /*0008*/ 	.word	0x00000000
	.align		4
        /*000c*/ 	.word	0xfffffffe
	.align		4
        /*0010*/ 	.word	0x00000000
	.align		4
        /*0014*/ 	.word	0xfffffffd
	.align		4
        /*0018*/ 	.word	0x00000000
	.align		4
        /*001c*/ 	.word	0xfffffffc


//--------------------- .nv.constant4             --------------------------
	.section	.nv.constant4,"a",@progbits
	.align	8
	.align		8
.nv.constant4:
        /*0000*/ 	.dword	_$_str
	.align		8
        /*0008*/ 	.dword	_$_str_$_2


//--------------------- .text.triton_poi_fused__native_batch_norm_legit_no_training_add_29 --------------------------
	.section	.text.triton_poi_fused__native_batch_norm_legit_no_training_add_29,"ax",@progbits
	.sectionflags	@"SHF_BARRIERS=1"
	.align	128
        .global         triton_poi_fused__native_batch_norm_legit_no_training_add_29
        .type           triton_poi_fused__native_batch_norm_legit_no_training_add_29,@function
        .size           triton_poi_fused__native_batch_norm_legit_no_training_add_29,(.L_x_1 - triton_poi_fused__native_batch_norm_legit_no_training_add_29)
        .other          triton_poi_fused__native_batch_norm_legit_no_training_add_29,@"STO_CUDA_ENTRY STV_DEFAULT"
triton_poi_fused__native_batch_norm_legit_no_training_add_29:
.text.triton_poi_fused__native_batch_norm_legit_no_training_add_29:
[----:B------:R-:W0:Y:S01]  /*0000*/  LDC R1, c[0x0][0x28] ;  /* 0x00000a00ff017b82 */ /* 0x000e220000000800 */
[----:B------:R-:W1:Y:S07]  /*0010*/  S2R R12, SR_TID.X ;  /* 0x00000000000c7919 */ /* 0x000e6e0000002100 */
[----:B------:R-:W2:Y:S01]  /*0020*/  S2UR UR4, SR_CTAID.X ;  /* 0x00000000000479c3 */ /* 0x000ea20000002500 */
[----:B------:R-:W-:Y:S01]  /*0030*/  CS2R R2, SRZ ;  /* 0x0000000000027805 */ /* 0x000fe2000001ff00 */
[----:B------:R-:W-:Y:S01]  /*0040*/  ULDC.64 UR8, c[0x0][0x208] ;  /* 0x0000820000087ab9 */ /* 0x000fe20000000a00 */
[----:B------:R-:W3:Y:S05]  /*0050*/  S2R R13, SR_CTAID.Y ;  /* 0x00000000000d7919 */ /* 0x000eea0000002600 */
[----:B------:R-:W4:Y:S08]  /*0060*/  LDC.64 R6, c[0x0][0x228] ;  /* 0x00008a00ff067b82 */ /* 0x000f300000000a00 */
[----:B------:R-:W5:Y:S01]  /*0070*/  LDC.64 R20, c[0x0][0x218] ;  /* 0x00008600ff147b82 */ /* 0x000f620000000a00 */
[----:B--2---:R-:W-:-:S07]  /*0080*/  USHF.L.U32 UR4, UR4, 0x2, URZ ;  /* 0x0000000204047899 */ /* 0x004fce000800063f */
[----:B------:R-:W2:Y:S01]  /*0090*/  LDC.64 R14, c[0x0][0x220] ;  /* 0x00008800ff0e7b82 */ /* 0x000ea20000000a00 */
[----:B-1----:R-:W-:-:S07]  /*00a0*/  LOP3.LUT R0, R12, 0x1, RZ, 0xc0, !PT ;  /* 0x000000010c007812 */ /* 0x002fce00078ec0ff */
[----:B------:R-:W1:Y:S01]  /*00b0*/  LDC.64 R10, c[0x0][0x238] ;  /* 0x00008e00ff0a7b82 */ /* 0x000e620000000a00 */
[----:B------:R-:W-:-:S04]  /*00c0*/  LEA R23, R0, UR4, 0x1 ;  /* 0x0000000400177c11 */ /* 0x000fc8000f8e08ff */
[C---:B------:R-:W-:Y:S01]  /*00d0*/  ISETP.GE.AND P1, PT, R23.reuse, 0x60, PT ;  /* 0x000000601700780c */ /* 0x040fe20003f26270 */
[----:B----4-:R-:W-:Y:S02]  /*00e0*/  IMAD.WIDE R6, R23, 0x4, R6 ;  /* 0x0000000417067825 */ /* 0x010fe400078e0206 */
[----:B------:R-:W4:Y:S08]  /*00f0*/  LDC.64 R18, c[0x0][0x230] ;  /* 0x00008c00ff127b82 */ /* 0x000f300000000a00 */
[----:B------:R-:W4:Y:S02]  /*0100*/  LDC.64 R4, c[0x0][0x210] ;  /* 0x00008400ff047b82 */ /* 0x000f240000000a00 */
[----:B------:R2:W4:Y:S01]  /*0110*/  @!P1 LDG.E.EL.64 R2, desc[UR8][R6.64] ;  /* 0x0000000806029981 */ /* 0x000522000c2e1b00 */
[----:B------:R-:W-:Y:S01]  /*0120*/  SHF.R.U32.HI R16, RZ, 0x1, R12 ;  /* 0x00000001ff107819 */ /* 0x000fe2000001160c */
[----:B---3--:R-:W-:Y:S01]  /*0130*/  IMAD.SHL.U32 R13, R13, 0x40, RZ ;  /* 0x000000400d0d7824 */ /* 0x008fe200078e00ff */
[----:B------:R-:W-:Y:S01]  /*0140*/  CS2R R8, SRZ ;  /* 0x0000000000087805 */ /* 0x000fe2000001ff00 */
[----:B--2---:R-:W-:Y:S01]  /*0150*/  IMAD.WIDE R24, R23, 0x4, R14 ;  /* 0x0000000417187825 */ /* 0x004fe200078e020e */
[----:B------:R-:W-:-:S04]  /*0160*/  SGXT.U32 R16, R16, 0x6 ;  /* 0x000000061010781a */ /* 0x000fc80000000000 */
[----:B------:R-:W-:Y:S02]  /*0170*/  LOP3.LUT R22, R13, R16, RZ, 0xfc, !PT ;  /* 0x000000100d167212 */ /* 0x000fe400078efcff */
[----:B------:R-:W-:Y:S02]  /*0180*/  CS2R R6, SRZ ;  /* 0x0000000000067805 */ /* 0x000fe4000001ff00 */
[C---:B------:R-:W-:Y:S01]  /*0190*/  ISETP.LT.AND P0, PT, R22.reuse, 0x40, !P1 ;  /* 0x000000401600780c */ /* 0x040fe20004f01270 */
[----:B------:R-:W-:-:S03]  /*01a0*/  IMAD R17, R22, 0x60, R23 ;  /* 0x0000006016117824 */ /* 0x000fc600078e0217 */
[----:B------:R-:W2:Y:S01]  /*01b0*/  @!P1 LDG.E.EL.64 R6, desc[UR8][R24.64] ;  /* 0x0000000818069981 */ /* 0x000ea2000c2e1b00 */
[----:B-----5:R-:W-:Y:S01]  /*01c0*/  IMAD.WIDE R20, R17, 0x4, R20 ;  /* 0x0000000411147825 */ /* 0x020fe200078e0214 */
[----:B------:R-:W-:-:S03]  /*01d0*/  CS2R R14, SRZ ;  /* 0x00000000000e7805 */ /* 0x000fc6000001ff00 */
[----:B-1----:R-:W-:Y:S01]  /*01e0*/  IMAD.WIDE R26, R23, 0x4, R10 ;  /* 0x00000004171a7825 */ /* 0x002fe200078e020a */
[----:B------:R-:W-:-:S03]  /*01f0*/  CS2R R10, SRZ ;  /* 0x00000000000a7805 */ /* 0x000fc6000001ff00 */
[----:B------:R1:W2:Y:S01]  /*0200*/  @P0 LDG.E.EL.64 R8, desc[UR8][R20.64] ;  /* 0x0000000814080981 */ /* 0x0002a2000c2e1b00 */
[----:B----4-:R-:W-:-:S03]  /*0210*/  IMAD.WIDE R18, R23, 0x4, R18 ;  /* 0x0000000417127825 */ /* 0x010fc600078e0212 */
[----:B------:R-:W3:Y:S01]  /*0220*/  @!P1 LDG.E.EL.64 R14, desc[UR8][R26.64] ;  /* 0x000000081a0e9981 */ /* 0x000ee2000c2e1b00 */
[----:B0-----:R-:W-:Y:S01]  /*0230*/  IMAD.WIDE R22, R17, 0x4, R4 ;  /* 0x0000000411167825 */ /* 0x001fe200078e0204 */
[----:B------:R-:W-:Y:S02]  /*0240*/  CS2R R4, SRZ ;  /* 0x0000000000047805 */ /* 0x000fe4000001ff00 */
[----:B------:R0:W3:Y:S04]  /*0250*/  @!P1 LDG.E.EL.64 R10, desc[UR8][R18.64] ;  /* 0x00000008120a9981 */ /* 0x0000e8000c2e1b00 */
[----:B------:R-:W4:Y:S01]  /*0260*/  @P0 LDG.E.EL.64 R4, desc[UR8][R22.64] ;  /* 0x0000000816040981 */ /* 0x000f22000c2e1b00 */
[----:B------:R-:W5:Y:S01]  /*0270*/  S2UR UR6, SR_CgaCtaId ;  /* 0x00000000000679c3 */ /* 0x000f620000008800 */
[----:B------:R-:W-:-:S02]  /*0280*/  UMOV UR5, 0x400 ;  /* 0x0000040000057882 */ /* 0x000fc40000000000 */
[----:B-----5:R-:W-:Y:S01]  /*0290*/  UPRMT UR5, UR6, 0x654, UR5 ;  /* 0x0000065406057896 */ /* 0x020fe20008000005 */
[----:B------:R-:W-:Y:S01]  /*02a0*/  FADD R2, R2, 9.9999997473787516356e-06 ;  /* 0x3727c5ac02027421 */ /* 0x000fe20000000000 */
[----:B------:R-:W-:-:S03]  /*02b0*/  FADD R3, R3, 9.9999997473787516356e-06 ;  /* 0x3727c5ac03037421 */ /* 0x000fc60000000000 */
[----:B------:R-:W5:Y:S08]  /*02c0*/  MUFU.SQRT R17, R2 ;  /* 0x0000000200117308 */ /* 0x000f700000002000 */
[----:B-1----:R-:W1:Y:S01]  /*02d0*/  MUFU.SQRT R20, R3 ;  /* 0x0000000300147308 */ /* 0x002e620000002000 */
[C---:B-----5:R-:W-:Y:S02]  /*02e0*/  FSETP.GT.AND P0, PT, R17.reuse, 8.50705917302346158658e+37, PT ;  /* 0x7e8000001100780b */ /* 0x060fe40003f04000 */
[----:B------:R-:W-:-:S02]  /*02f0*/  FSETP.GEU.AND P2, PT, R17, 1.175494350822287508e-38, PT ;  /* 0x008000001100780b */ /* 0x000fc40003f4e000 */
[C---:B-1----:R-:W-:Y:S02]  /*0300*/  FSETP.GT.AND P1, PT, R20.reuse, 8.50705917302346158658e+37, PT ;  /* 0x7e8000001400780b */ /* 0x042fe40003f24000 */
[----:B------:R-:W-:-:S07]  /*0310*/  FSETP.GEU.AND P3, PT, R20, 1.175494350822287508e-38, PT ;  /* 0x008000001400780b */ /* 0x000fce0003f6e000 */
[----:B------:R-:W-:-:S04]  /*0320*/  @P0 FMUL R17, R17, 0.25 ;  /* 0x3e80000011110820 */ /* 0x000fc80000400000 */
[----:B------:R-:W-:Y:S01]  /*0330*/  @!P2 FMUL R17, R17, 16777216 ;  /* 0x4b8000001111a820 */ /* 0x000fe20000400000 */
[----:B------:R-:W-:-:S04]  /*0340*/  @P1 FMUL R20, R20, 0.25 ;  /* 0x3e80000014141820 */ /* 0x000fc80000400000 */
[----:B------:R-:W-:Y:S01]  /*0350*/  @!P3 FMUL R20, R20, 16777216 ;  /* 0x4b8000001414b820 */ /* 0x000fe20000400000 */
[----:B------:R-:W1:Y:S01]  /*0360*/  MUFU.RCP R17, R17 ;  /* 0x0000001100117308 */ /* 0x000e620000001000 */
[----:B------:R-:W-:-:S07]  /*0370*/  IMAD.MOV.U32 R3, RZ, RZ, 0x3e800000 ;  /* 0x3e800000ff037424 */ /* 0x000fce00078e00ff */
[----:B------:R-:W5:Y:S01]  /*0380*/  MUFU.RCP R20, R20 ;  /* 0x0000001400147308 */ /* 0x000f620000001000 */
[C---:B0-----:R-:W-:Y:S02]  /*0390*/  FSEL R18, R3.reuse, 1, P0 ;  /* 0x3f80000003127808 */ /* 0x041fe40000000000 */
[----:B------:R-:W-:-:S03]  /*03a0*/  FSEL R3, R3, 1, P1 ;  /* 0x3f80000003037808 */ /* 0x000fc60000800000 */
[----:B------:R-:W-:Y:S02]  /*03b0*/  @!P2 FMUL R18, R18, 16777216 ;  /* 0x4b8000001212a820 */ /* 0x000fe40000400000 */
[----:B------:R-:W-:Y:S01]  /*03c0*/  @!P3 FMUL R3, R3, 16777216 ;  /* 0x4b8000000303b820 */ /* 0x000fe20000400000 */
[----:B--2---:R-:W-:Y:S01]  /*03d0*/  FADD R6, -R6, R8 ;  /* 0x0000000806067221 */ /* 0x004fe20000000100 */
[----:B-1----:R-:W-:Y:S01]  /*03e0*/  FMUL R17, R17, R18 ;  /* 0x0000001211117220 */ /* 0x002fe20000400000 */
[----:B------:R-:W-:Y:S01]  /*03f0*/  FADD R7, -R7, R9 ;  /* 0x0000000907077221 */ /* 0x000fe20000000100 */
[----:B-----5:R-:W-:Y:S01]  /*0400*/  FMUL R20, R20, R3 ;  /* 0x0000000314147220 */ /* 0x020fe20000400000 */
[----:B------:R-:W-:Y:S02]  /*0410*/  IMAD.SHL.U32 R3, R0, 0x80, RZ ;  /* 0x0000008000037824 */ /* 0x000fe400078e00ff */
[----:B------:R-:W-:Y:S01]  /*0420*/  FMUL R17, R6, R17 ;  /* 0x0000001106117220 */ /* 0x000fe20000400000 */
[----:B------:R-:W-:Y:S01]  /*0430*/  FMUL R20, R7, R20 ;  /* 0x0000001407147220 */ /* 0x000fe20000400000 */
[----:B------:R-:W-:Y:S01]  /*0440*/  LEA R9, R0, UR5, 0x4 ;  /* 0x0000000500097c11 */ /* 0x000fe2000f8e20ff */
[----:B------:R-:W-:Y:S01]  /*0450*/  IMAD.SHL.U32 R2, R12, 0x2, RZ ;  /* 0x000000020c027824 */ /* 0x000fe200078e00ff */
[----:B------:R-:W-:Y:S01]  /*0460*/  LOP3.LUT R16, R3, R16, RZ, 0xfc, !PT ;  /* 0x0000001003107212 */ /* 0x000fe200078efcff */
[----:B---3--:R-:W-:Y:S01]  /*0470*/  FFMA R17, R17, R10, R14 ;  /* 0x0000000a11117223 */ /* 0x008fe2000000000e */
[----:B------:R-:W-:Y:S01]  /*0480*/  LEA.HI R3, R3, UR5, RZ, 0x1d ;  /* 0x0000000503037c11 */ /* 0x000fe2000f8fe8ff */
[----:B------:R-:W-:Y:S01]  /*0490*/  FFMA R20, R20, R11, R15 ;  /* 0x0000000b14147223 */ /* 0x000fe2000000000f */
[----:B------:R-:W-:Y:S01]  /*04a0*/  LOP3.LUT R13, R13, 0x3e, R2, 0xf8, !PT ;  /* 0x0000003e0d0d7812 */ /* 0x000fe200078ef802 */
[----:B------:R-:W-:-:S02]  /*04b0*/  IMAD R9, R16, 0x4, R9 ;  /* 0x0000000410097824 */ /* 0x000fc400078e0209 */
[----:B----4-:R-:W-:Y:S01]  /*04c0*/  FADD R4, R17, R4 ;  /* 0x0000000411047221 */ /* 0x010fe20000000000 */
[----:B------:R-:W-:Y:S02]  /*04d0*/  IMAD R16, R16, 0x4, R3 ;  /* 0x0000000410107824 */ /* 0x000fe400078e0203 */
[----:B------:R-:W-:Y:S01]  /*04e0*/  FADD R5, R20, R5 ;  /* 0x0000000514057221 */ /* 0x000fe20000000000 */
[----:B------:R-:W-:Y:S01]  /*04f0*/  SHF.R.U32.HI R2, RZ, 0x5, R12 ;  /* 0x00000005ff027819 */ /* 0x000fe2000001160c */
[----:B------:R0:W-:Y:S03]  /*0500*/  STS [R9], R4 ;  /* 0x0000000409007388 */ /* 0x0001e60000000800 */
[----:B------:R-:W-:Y:S01]  /*0510*/  SGXT.U32 R0, R2, 0x2 ;  /* 0x000000020200781a */ /* 0x000fe20000000000 */
[----:B------:R0:W-:Y:S03]  /*0520*/  STS [R16+0x108], R5 ;  /* 0x0001080510007388 */ /* 0x0001e60000000800 */
[----:B------:R-:W-:Y:S01]  /*0530*/  LOP3.LUT R0, R0, UR4, RZ, 0xfc, !PT ;  /* 0x0000000400007c12 */ /* 0x000fe2000f8efcff */
[----:B------:R-:W-:Y:S03]  /*0540*/  BAR.SYNC.DEFER_BLOCKING 0x0 ;  /* 0x0000000000007b1d */ /* 0x000fe60000010000 */
[----:B------:R-:W-:-:S02]  /*0550*/  ISETP.GE.AND P0, PT, R0, 0x60, PT ;  /* 0x000000600000780c */ /* 0x000fc40003f06270 */
[----:B------:R-:W-:Y:S02]  /*0560*/  SHF.R.U32.HI R2, RZ, 0x2, R12 ;  /* 0x00000002ff027819 */ /* 0x000fe4000001160c */
[----:B------:R-:W-:Y:S01]  /*0570*/  ISETP.LT.AND P0, PT, R13, 0x40, !P0 ;  /* 0x000000400d00780c */ /* 0x000fe20004701270 */
[----:B------:R-:W-:Y:S01]  /*0580*/  IMAD.SHL.U32 R12, R12, 0x8, RZ ;  /* 0x000000080c0c7824 */ /* 0x000fe200078e00ff */
[----:B------:R-:W-:-:S04]  /*0590*/  LOP3.LUT R2, R2, 0x18, RZ, 0xc0, !PT ;  /* 0x0000001802027812 */ /* 0x000fc800078ec0ff */
[----:B------:R-:W-:-:S04]  /*05a0*/  LOP3.LUT R3, R12, 0x3f8, RZ, 0xc0, !PT ;  /* 0x000003f80c037812 */ /* 0x000fc800078ec0ff */
[----:B------:R-:W-:-:S03]  /*05b0*/  IADD3 R7, R3, UR5, R2 ;  /* 0x0000000503077c10 */ /* 0x000fc6000fffe002 */
[----:B0-----:R-:W-:Y:S05]  /*05c0*/  @!P0 EXIT ;  /* 0x000000000000894d */ /* 0x001fea0003800000 */
[----:B------:R-:W0:Y:S01]  /*05d0*/  LDS.64 R8, [R7] ;  /* 0x0000000007087984 */ /* 0x000e220000000a00 */
[----:B------:R-:W-:Y:S01]  /*05e0*/  SHF.R.S32.HI R4, RZ, 0x1f, R13 ;  /* 0x0000001fff047819 */ /* 0x000fe2000001140d */
[----:B------:R-:W1:Y:S03]  /*05f0*/  LDC.64 R2, c[0x0][0x240] ;  /* 0x00009000ff027b82 */ /* 0x000e660000000a00 */
[----:B------:R-:W-:-:S04]  /*0600*/  LEA.HI R4, R4, R13, RZ, 0x4 ;  /* 0x0000000d04047211 */ /* 0x000fc800078f20ff */
[----:B------:R-:W-:Y:S02]  /*0610*/  LOP3.LUT R6, R4, 0xfffffff0, RZ, 0xc0, !PT ;  /* 0xfffffff004067812 */ /* 0x000fe400078ec0ff */
[----:B------:R-:W-:-:S03]  /*0620*/  SHF.R.S32.HI R4, RZ, 0x4, R4 ;  /* 0x00000004ff047819 */ /* 0x000fc60000011404 */
[----:B------:R-:W-:-:S04]  /*0630*/  IMAD.IADD R13, R13, 0x1, -R6 ;  /* 0x000000010d0d7824 */ /* 0x000fc800078e0a06 */
[----:B------:R-:W-:-:S04]  /*0640*/  IMAD R13, R0, 0x10, R13 ;  /* 0x00000010000d7824 */ /* 0x000fc800078e020d */
[----:B------:R-:W-:-:S04]  /*0650*/  IMAD R13, R4, 0x600, R13 ;  /* 0x00000600040d7824 */ /* 0x000fc800078e020d */
[----:B-1----:R-:W-:-:S05]  /*0660*/  IMAD.WIDE R2, R13, 0x4, R2 ;  /* 0x000000040d027825 */ /* 0x002fca00078e0202 */
[----:B0-----:R-:W-:Y:S01]  /*0670*/  STG.E.64 desc[UR8][R2.64], R8 ;  /* 0x0000000802007986 */ /* 0x001fe2000c101b08 */
[----:B------:R-:W-:Y:S05]  /*0680*/  EXIT ;  /* 0x000000000000794d */ /* 0x000fea0003800000 */
.L_x_0:
[----:B------:R-:W-:-:S00]  /*0690*/  BRA `(.L_x_0) ;  /* 0xfffffffc00fc7947 */ /* 0x000fc0000383ffff */
[----:B------:R-:W-:-:S00]  /*06a0*/  NOP ;  /* 0x0000000000007918 */ /* 0x000fc00000000000 */
        /* <DEDUP_REMOVED lines=13> */
.L_x_1:


//--------------------- .nv.global.init           --------------------------
	.section	.nv.global.init,"aw",@progbits
.nv.global.init:
	.type		_$_str,@object
	.size		_$_str,(_$_str_$_2 - _$_str)
_$_str:
        /*0000*/ 	.byte	0x5f, 0x5f, 0x43, 0x55, 0x44, 0x41, 0x5f, 0x46, 0x54, 0x5a, 0x00
	.type		_$_str_$_2,@object
	.size		_$_str_$_2,(.L_1 - _$_str_$_2)
_$_str_$_2:
        /*000b*/ 	.byte	0x5f, 0x5f, 0x43, 0x55, 0x44, 0x41, 0x5f, 0x50, 0x52, 0x45, 0x43, 0x5f, 0x53, 0x51, 0x52, 0x54
        /*001b*/ 	.byte	0x00
.L_1:


//--------------------- .nv.shared.triton_poi_fused__native_batch_norm_legit_no_training_add_29 --------------------------
	.section	.nv.shared.triton_poi_fused__native_batch_norm_legit_no_training_add_29,"aw",@nobits
	.sectionflags	@""
	.align	16
	.zero		1024


//--------------------- .nv.constant0.triton_poi_fused__native_batch_norm_legit_no_training_add_29 --------------------------
	.section	.nv.constant0.triton_poi_fused__native_batch_norm_legit_no_training_add_29,"a",@progbits
	.sectionflags	@""
	.align	4
.nv.constant0.triton_poi_fused__native_batch_norm_legit_no_training_add_29:
	.zero		592
